//
// Generated by NVIDIA NVVM Compiler
//
// Compiler Build ID: CL-36424714
// Cuda compilation tools, release 13.0, V13.0.88
// Based on NVVM 20.0.0
//

.version 9.0
.target sm_100
.address_size 64

	// .globl	_Z11hello_worldv
.extern .func  (.param .b32 func_retval0) vprintf
(
	.param .b64 vprintf_param_0,
	.param .b64 vprintf_param_1
)
;
.global .align 1 .b8 $str[19] = {71, 80, 85, 58, 32, 72, 101, 108, 108, 111, 32, 119, 111, 114, 108, 100, 33, 10};
.global .align 1 .b8 $str$1[17] = {116, 104, 114, 101, 97, 100, 73, 100, 120, 46, 120, 58, 32, 37, 100, 10};

.visible .entry _Z11hello_worldv()
{
	.local .align 8 .b8 	__local_depot0[8];
	.reg .b64 	%SP;
	.reg .b64 	%SPL;
	.reg .b32 	%r<6>;
	.reg .b64 	%rd<7>;

	mov.u64 	%SPL, __local_depot0;
	cvta.local.u64 	%SP, %SPL;
	add.u64 	%rd1, %SP, 0;
	add.u64 	%rd2, %SPL, 0;
	mov.u64 	%rd3, $str;
	cvta.global.u64 	%rd4, %rd3;
	{ // callseq 0, 0
	.param .b64 param0;
	st.param.b64 	[param0], %rd4;
	.param .b64 param1;
	st.param.b64 	[param1], 0;
	.param .b32 retval0;
	call.uni (retval0), 
	vprintf, 
	(
	param0, 
	param1
	);
	ld.param.b32 	%r1, [retval0];
	} // callseq 0
	mov.u32 	%r3, %tid.x;
	st.local.u32 	[%rd2], %r3;
	mov.u64 	%rd5, $str$1;
	cvta.global.u64 	%rd6, %rd5;
	{ // callseq 1, 0
	.param .b64 param0;
	st.param.b64 	[param0], %rd6;
	.param .b64 param1;
	st.param.b64 	[param1], %rd1;
	.param .b32 retval0;
	call.uni (retval0), 
	vprintf, 
	(
	param0, 
	param1
	);
	ld.param.b32 	%r4, [retval0];
	} // callseq 1
	ret;

}


// ===== COMPILED SASS (sm_100) =====

	.target	sm_100

	.elftype	@"ET_EXEC"


//--------------------- .note.nv.tkinfo           --------------------------
	.section	.note.nv.tkinfo,"",@"SHT_NOTE"
	.sectionflags	@"SHF_NOTE_NV_TKINFO"
	.tkinfo
        /*0018*/ 	.word	0x00000002
        /*0030*/ 	.string	""
        /*0030*/ 	.string	"ptxas"
        /*0030*/ 	.string	"Cuda compilation tools, release 13.0, V13.0.88"
        /*0030*/ 	.string	"Build cuda_13.0.r13.0/compiler.36424714_0"
        /*0030*/ 	.string	"-arch sm_100 -m 64 "



//--------------------- .note.nv.cuinfo           --------------------------
	.section	.note.nv.cuinfo,"",@"SHT_NOTE"
	.sectionflags	@"SHF_NOTE_NV_CUINFO"
        /*0018*/ 	.short	0x0002
        /*001a*/ 	.short	0x0064
        /*001c*/ 	.short	0x0082
	.zero		2


//--------------------- .nv.info                  --------------------------
	.section	.nv.info,"",@"SHT_CUDA_INFO"
	.align	4


	//----- nvinfo : EIATTR_REGCOUNT
	.align		4
        /*0000*/ 	.byte	0x04, 0x2f
        /*0002*/ 	.short	(.L_3 - .L_2)
	.align		4
.L_2:
        /*0004*/ 	.word	index@(_Z11hello_worldv)
        /*0008*/ 	.word	0x00000018


	//----- nvinfo : EIATTR_FRAME_SIZE
	.align		4
.L_3:
        /*000c*/ 	.byte	0x04, 0x11
        /*000e*/ 	.short	(.L_5 - .L_4)
	.align		4
.L_4:
        /*0010*/ 	.word	index@(_Z11hello_worldv)
        /*0014*/ 	.word	0x00000008


	//----- nvinfo : EIATTR_MIN_STACK_SIZE
	.align		4
.L_5:
        /*0018*/ 	.byte	0x04, 0x12
        /*001a*/ 	.short	(.L_7 - .L_6)
	.align		4
.L_6:
        /*001c*/ 	.word	index@(_Z11hello_worldv)
        /*0020*/ 	.word	0x00000008
.L_7:


//--------------------- .nv.compat                --------------------------
	.section	.nv.compat,"",@"SHT_CUDA_COMPAT_INFO"
	.align	4
        /*0000*/ 	.byte	0x02, 0x09, 0x00, 0x00, 0x02, 0x02, 0x01, 0x00, 0x02, 0x05, 0x05, 0x00, 0x03, 0x07, 0x01, 0x01
        /*0010*/ 	.byte	0x02, 0x03, 0x00, 0x00, 0x02, 0x06, 0x01, 0x00, 0x04, 0x0b, 0x08, 0x00, 0x09, 0x00, 0x00, 0x00
        /*0020*/ 	.byte	0x00, 0x00, 0x00, 0x00


//--------------------- .nv.info._Z11hello_worldv --------------------------
	.section	.nv.info._Z11hello_worldv,"",@"SHT_CUDA_INFO"
	.sectionflags	@""
	.align	4


	//----- nvinfo : EIATTR_CUDA_API_VERSION
	.align		4
        /*0000*/ 	.byte	0x04, 0x37
        /*0002*/ 	.short	(.L_9 - .L_8)
.L_8:
        /*0004*/ 	.word	0x00000082


	//----- nvinfo : EIATTR_SPARSE_MMA_MASK
	.align		4
.L_9:
        /*0008*/ 	.byte	0x03, 0x50
        /*000a*/ 	.short	0x0000


	//----- nvinfo : EIATTR_MAXREG_COUNT
	.align		4
        /*000c*/ 	.byte	0x03, 0x1b
        /*000e*/ 	.short	0x00ff


	//----- nvinfo : EIATTR_EXTERNS
	.align		4
        /*0010*/ 	.byte	0x04, 0x0f
        /*0012*/ 	.short	(.L_11 - .L_10)


	//   ....[0]....
	.align		4
.L_10:
        /*0014*/ 	.word	index@(vprintf)


	//----- nvinfo : EIATTR_MERCURY_ISA_VERSION
	.align		4
.L_11:
        /*0018*/ 	.byte	0x03, 0x5f
        /*001a*/ 	.short	0x0101


	//----- nvinfo : EIATTR_VRC_CTA_INIT_COUNT
	.align		4
        /*001c*/ 	.byte	0x02, 0x4a
	.zero		1
	.zero		1


	//----- nvinfo : EIATTR_SYSCALL_OFFSETS
	.align		4
        /*0020*/ 	.byte	0x04, 0x46
        /*0022*/ 	.short	(.L_13 - .L_12)


	//   ....[0]....
.L_12:
        /*0024*/ 	.word	0x000000d0


	//   ....[1]....
        /*0028*/ 	.word	0x00000170


	//----- nvinfo : EIATTR_EXIT_INSTR_OFFSETS
	.align		4
.L_13:
        /*002c*/ 	.byte	0x04, 0x1c
        /*002e*/ 	.short	(.L_15 - .L_14)


	//   ....[0]....
.L_14:
        /*0030*/ 	.word	0x00000180


	//----- nvinfo : EIATTR_SW_WAR
	.align		4
.L_15:
        /*0034*/ 	.byte	0x04, 0x36
        /*0036*/ 	.short	(.L_17 - .L_16)
.L_16:
        /*0038*/ 	.word	0x00000008
.L_17:


//--------------------- .nv.callgraph             --------------------------
	.section	.nv.callgraph,"",@"SHT_CUDA_CALLGRAPH"
	.align	4
	.sectionentsize	8
	.align		4
        /*0000*/ 	.word	0x00000000
	.align		4
        /*0004*/ 	.word	0xffffffff
	.align		4
        /*0008*/ 	.word	index@(_Z11hello_worldv)
	.align		4
        /*000c*/ 	.word	index@(vprintf)
	.align		4
        /*0010*/ 	.word	0x00000000
	.align		4
        /*0014*/ 	.word	0xfffffffe
	.align		4
        /*0018*/ 	.word	0x00000000
	.align		4
        /*001c*/ 	.word	0xfffffffd
	.align		4
        /*0020*/ 	.word	0x00000000
	.align		4
        /*0024*/ 	.word	0xfffffffc


//--------------------- .nv.constant4             --------------------------
	.section	.nv.constant4,"a",@progbits
	.align	8
	.align		8
.nv.constant4:
        /*0000*/ 	.dword	vprintf
	.align		8
        /*0008*/ 	.dword	$str
	.align		8
        /*0010*/ 	.dword	$str$1


//--------------------- .text._Z11hello_worldv    --------------------------
	.section	.text._Z11hello_worldv,"ax",@progbits
	.align	128
        .global         _Z11hello_worldv
        .type           _Z11hello_worldv,@function
        .size           _Z11hello_worldv,(.L_x_3 - _Z11hello_worldv)
        .other          _Z11hello_worldv,@"STO_CUDA_ENTRY STV_DEFAULT"
_Z11hello_worldv:
.text._Z11hello_worldv:
[----:B------:R-:W0:Y:S01]  /*0000*/  LDC R1, c[0x0][0x37c] ;  /* 0x0000df00ff017b82 */ /* 0x000e220000000800 */
[----:B------:R-:W-:Y:S01]  /*0010*/  MOV R2, 0x0 ;  /* 0x0000000000027802 */ /* 0x000fe20000000f00 */
[----:B------:R-:W1:Y:S01]  /*0020*/  LDCU UR4, c[0x0][0x2f8] ;  /* 0x00005f00ff0477ac */ /* 0x000e620008000800 */
[----:B0-----:R-:W-:Y:S01]  /*0030*/  VIADD R1, R1, 0xfffffff8 ;  /* 0xfffffff801017836 */ /* 0x001fe20000000000 */
[----:B------:R-:W-:-:S04]  /*0040*/  CS2R R6, SRZ ;  /* 0x0000000000067805 */ /* 0x000fc8000001ff00 */
[----:B------:R0:W2:Y:S01]  /*0050*/  LDC.64 R8, c[0x4][R2] ;  /* 0x0100000002087b82 */ /* 0x0000a20000000a00 */
[----:B------:R-:W3:Y:S01]  /*0060*/  LDCU.64 UR6, c[0x4][0x8] ;  /* 0x01000100ff0677ac */ /* 0x000ee20008000a00 */
[----:B------:R-:W4:Y:S01]  /*0070*/  LDCU UR5, c[0x0][0x2fc] ;  /* 0x00005f80ff0577ac */ /* 0x000f220008000800 */
[----:B-1----:R-:W-:Y:S01]  /*0080*/  IADD3 R16, P0, PT, R1, UR4, RZ ;  /* 0x0000000401107c10 */ /* 0x002fe2000ff1e0ff */
[----:B---3--:R-:W-:Y:S01]  /*0090*/  IMAD.U32 R4, RZ, RZ, UR6 ;  /* 0x00000006ff047e24 */ /* 0x008fe2000f8e00ff */
[----:B------:R-:W-:-:S03]  /*00a0*/  MOV R5, UR7 ;  /* 0x0000000700057c02 */ /* 0x000fc60008000f00 */
[----:B0---4-:R-:W-:-:S08]  /*00b0*/  IMAD.X R17, RZ, RZ, UR5, P0 ;  /* 0x00000005ff117e24 */ /* 0x011fd000080e06ff */
[----:B------:R-:W-:-:S07]  /*00c0*/  LEPC R20, `(.L_x_0) ;  /* 0x000000001014794e */ /* 0x000fce0000000000 */
[----:B--2---:R-:W-:Y:S05]  /*00d0*/  CALL.ABS.NOINC R8 ;  /* 0x0000000008007343 */ /* 0x004fea0003c00000 */
.L_x_0:
[----:B------:R-:W0:Y:S01]  /*00e0*/  S2R R0, SR_TID.X ;  /* 0x0000000000007919 */ /* 0x000e220000002100 */
[----:B------:R-:W1:Y:S01]  /*00f0*/  LDC.64 R2, c[0x4][R2] ;  /* 0x0100000002027b82 */ /* 0x000e620000000a00 */
[----:B------:R-:W2:Y:S01]  /*0100*/  LDCU.64 UR4, c[0x4][0x10] ;  /* 0x01000200ff0477ac */ /* 0x000ea20008000a00 */
[----:B------:R-:W-:Y:S01]  /*0110*/  IMAD.MOV.U32 R6, RZ, RZ, R16 ;  /* 0x000000ffff067224 */ /* 0x000fe200078e0010 */
[----:B------:R-:W-:Y:S01]  /*0120*/  MOV R7, R17 ;  /* 0x0000001100077202 */ /* 0x000fe20000000f00 */
[----:B--2---:R-:W-:Y:S01]  /*0130*/  IMAD.U32 R4, RZ, RZ, UR4 ;  /* 0x00000004ff047e24 */ /* 0x004fe2000f8e00ff */
[----:B------:R-:W-:Y:S01]  /*0140*/  MOV R5, UR5 ;  /* 0x0000000500057c02 */ /* 0x000fe20008000f00 */
[----:B0-----:R0:W-:Y:S06]  /*0150*/  STL [R1], R0 ;  /* 0x0000000001007387 */ /* 0x0011ec0000100800 */
[----:B------:R-:W-:-:S07]  /*0160*/  LEPC R20, `(.L_x_1) ;  /* 0x000000001014794e */ /* 0x000fce0000000000 */
[----:B01----:R-:W-:Y:S05]  /*0170*/  CALL.ABS.NOINC R2 ;  /* 0x0000000002007343 */ /* 0x003fea0003c00000 */
.L_x_1:
[----:B------:R-:W-:Y:S05]  /*0180*/  EXIT ;  /* 0x000000000000794d */ /* 0x000fea0003800000 */
.L_x_2:
[----:B------:R-:W-:-:S00]  /*0190*/  BRA `(.L_x_2) ;  /* 0xfffffffc00fc7947 */ /* 0x000fc0000383ffff */
[----:B------:R-:W-:-:S00]  /*01a0*/  NOP ;  /* 0x0000000000007918 */ /* 0x000fc00000000000 */
        /* <DEDUP_REMOVED lines=13> */
.L_x_3:


//--------------------- .nv.global.init           --------------------------
	.section	.nv.global.init,"aw",@progbits
.nv.global.init:
	.type		$str$1,@object
	.size		$str$1,($str - $str$1)
$str$1:
        /*0000*/ 	.byte	0x74, 0x68, 0x72, 0x65, 0x61, 0x64, 0x49, 0x64, 0x78, 0x2e, 0x78, 0x3a, 0x20, 0x25, 0x64, 0x0a
        /*0010*/ 	.byte	0x00
	.type		$str,@object
	.size		$str,(.L_0 - $str)
$str:
        /*0011*/ 	.byte	0x47, 0x50, 0x55, 0x3a, 0x20, 0x48, 0x65, 0x6c, 0x6c, 0x6f, 0x20, 0x77, 0x6f, 0x72, 0x6c, 0x64
        /*0021*/ 	.byte	0x21, 0x0a, 0x00
.L_0:


//--------------------- .nv.shared.reserved.0     --------------------------
	.section	.nv.shared.reserved.0,"aw",@nobits
	.weak		__nv_reservedSMEM_offset_0_alias
	.size		__nv_reservedSMEM_offset_0_alias, 0, 64
	.other		__nv_reservedSMEM_offset_0_alias,@"STO_CUDA_RESERVED_SHARED STV_DEFAULT"
__nv_reservedSMEM_offset_0_alias:
	.zero		0
	.zero		64


//--------------------- .nv.constant0._Z11hello_worldv --------------------------
	.section	.nv.constant0._Z11hello_worldv,"a",@progbits
	.sectionflags	@""
	.align	4
.nv.constant0._Z11hello_worldv:
	.zero		896


//--------------------- SYMBOLS --------------------------

	.type		.nv.reservedSmem.offset0,@object
	.size		.nv.reservedSmem.offset0,0x4
	.type		vprintf,@function
